//
// Generated by NVIDIA NVVM Compiler
//
// Compiler Build ID: CL-36424714
// Cuda compilation tools, release 13.0, V13.0.88
// Based on NVVM 20.0.0
//

.version 9.0
.target sm_100
.address_size 64

	// .globl	_Z12reverseArrayPii

.visible .entry _Z12reverseArrayPii(
	.param .u64 .ptr .align 1 _Z12reverseArrayPii_param_0,
	.param .u32 _Z12reverseArrayPii_param_1
)
{
	.reg .b32 	%r<5>;
	.reg .b64 	%rd<5>;

	ld.param.u64 	%rd1, [_Z12reverseArrayPii_param_0];
	cvta.to.global.u64 	%rd2, %rd1;
	mov.u32 	%r1, %ctaid.x;
	mov.u32 	%r2, %ntid.x;
	mov.u32 	%r3, %tid.x;
	mad.lo.s32 	%r4, %r1, %r2, %r3;
	mul.wide.s32 	%rd3, %r4, 4;
	add.s64 	%rd4, %rd2, %rd3;
	st.global.u32 	[%rd4], %r4;
	ret;

}


// ===== COMPILED SASS (sm_100) =====

	.target	sm_100

	.elftype	@"ET_EXEC"


//--------------------- .note.nv.tkinfo           --------------------------
	.section	.note.nv.tkinfo,"",@"SHT_NOTE"
	.sectionflags	@"SHF_NOTE_NV_TKINFO"
	.tkinfo
        /*0018*/ 	.word	0x00000002
        /*0030*/ 	.string	""
        /*0030*/ 	.string	"ptxas"
        /*0030*/ 	.string	"Cuda compilation tools, release 13.0, V13.0.88"
        /*0030*/ 	.string	"Build cuda_13.0.r13.0/compiler.36424714_0"
        /*0030*/ 	.string	"-arch sm_100 -m 64 "



//--------------------- .note.nv.cuinfo           --------------------------
	.section	.note.nv.cuinfo,"",@"SHT_NOTE"
	.sectionflags	@"SHF_NOTE_NV_CUINFO"
        /*0018*/ 	.short	0x0002
        /*001a*/ 	.short	0x0064
        /*001c*/ 	.short	0x0082
	.zero		2


//--------------------- .nv.info                  --------------------------
	.section	.nv.info,"",@"SHT_CUDA_INFO"
	.align	4


	//----- nvinfo : EIATTR_REGCOUNT
	.align		4
        /*0000*/ 	.byte	0x04, 0x2f
        /*0002*/ 	.short	(.L_1 - .L_0)
	.align		4
.L_0:
        /*0004*/ 	.word	index@(_Z12reverseArrayPii)
        /*0008*/ 	.word	0x00000008


	//----- nvinfo : EIATTR_FRAME_SIZE
	.align		4
.L_1:
        /*000c*/ 	.byte	0x04, 0x11
        /*000e*/ 	.short	(.L_3 - .L_2)
	.align		4
.L_2:
        /*0010*/ 	.word	index@(_Z12reverseArrayPii)
        /*0014*/ 	.word	0x00000000


	//----- nvinfo : EIATTR_MIN_STACK_SIZE
	.align		4
.L_3:
        /*0018*/ 	.byte	0x04, 0x12
        /*001a*/ 	.short	(.L_5 - .L_4)
	.align		4
.L_4:
        /*001c*/ 	.word	index@(_Z12reverseArrayPii)
        /*0020*/ 	.word	0x00000000
.L_5:


//--------------------- .nv.compat                --------------------------
	.section	.nv.compat,"",@"SHT_CUDA_COMPAT_INFO"
	.align	4
        /*0000*/ 	.byte	0x02, 0x09, 0x00, 0x00, 0x02, 0x02, 0x01, 0x00, 0x02, 0x05, 0x05, 0x00, 0x03, 0x07, 0x01, 0x01
        /*0010*/ 	.byte	0x02, 0x03, 0x00, 0x00, 0x02, 0x06, 0x01, 0x00, 0x04, 0x0b, 0x08, 0x00, 0x09, 0x00, 0x00, 0x00
        /*0020*/ 	.byte	0x00, 0x00, 0x00, 0x00


//--------------------- .nv.info._Z12reverseArrayPii --------------------------
	.section	.nv.info._Z12reverseArrayPii,"",@"SHT_CUDA_INFO"
	.sectionflags	@""
	.align	4


	//----- nvinfo : EIATTR_CUDA_API_VERSION
	.align		4
        /*0000*/ 	.byte	0x04, 0x37
        /*0002*/ 	.short	(.L_7 - .L_6)
.L_6:
        /*0004*/ 	.word	0x00000082


	//----- nvinfo : EIATTR_KPARAM_INFO
	.align		4
.L_7:
        /*0008*/ 	.byte	0x04, 0x17
        /*000a*/ 	.short	(.L_9 - .L_8)
.L_8:
        /*000c*/ 	.word	0x00000000
        /*0010*/ 	.short	0x0001
        /*0012*/ 	.short	0x0008
        /*0014*/ 	.byte	0x00, 0xf0, 0x11, 0x00


	//----- nvinfo : EIATTR_KPARAM_INFO
	.align		4
.L_9:
        /*0018*/ 	.byte	0x04, 0x17
        /*001a*/ 	.short	(.L_11 - .L_10)
.L_10:
        /*001c*/ 	.word	0x00000000
        /*0020*/ 	.short	0x0000
        /*0022*/ 	.short	0x0000
        /*0024*/ 	.byte	0x00, 0xf5, 0x21, 0x00


	//----- nvinfo : EIATTR_SPARSE_MMA_MASK
	.align		4
.L_11:
        /*0028*/ 	.byte	0x03, 0x50
        /*002a*/ 	.short	0x0000


	//----- nvinfo : EIATTR_MAXREG_COUNT
	.align		4
        /*002c*/ 	.byte	0x03, 0x1b
        /*002e*/ 	.short	0x00ff


	//----- nvinfo : EIATTR_MERCURY_ISA_VERSION
	.align		4
        /*0030*/ 	.byte	0x03, 0x5f
        /*0032*/ 	.short	0x0101


	//----- nvinfo : EIATTR_VRC_CTA_INIT_COUNT
	.align		4
        /*0034*/ 	.byte	0x02, 0x4a
	.zero		1
	.zero		1


	//----- nvinfo : EIATTR_EXIT_INSTR_OFFSETS
	.align		4
        /*0038*/ 	.byte	0x04, 0x1c
        /*003a*/ 	.short	(.L_13 - .L_12)


	//   ....[0]....
.L_12:
        /*003c*/ 	.word	0x00000090


	//----- nvinfo : EIATTR_CBANK_PARAM_SIZE
	.align		4
.L_13:
        /*0040*/ 	.byte	0x03, 0x19
        /*0042*/ 	.short	0x000c


	//----- nvinfo : EIATTR_PARAM_CBANK
	.align		4
        /*0044*/ 	.byte	0x04, 0x0a
        /*0046*/ 	.short	(.L_15 - .L_14)
	.align		4
.L_14:
        /*0048*/ 	.word	index@(.nv.constant0._Z12reverseArrayPii)
        /*004c*/ 	.short	0x0380
        /*004e*/ 	.short	0x000c


	//----- nvinfo : EIATTR_SW_WAR
	.align		4
.L_15:
        /*0050*/ 	.byte	0x04, 0x36
        /*0052*/ 	.short	(.L_17 - .L_16)
.L_16:
        /*0054*/ 	.word	0x00000008
.L_17:


//--------------------- .nv.callgraph             --------------------------
	.section	.nv.callgraph,"",@"SHT_CUDA_CALLGRAPH"
	.align	4
	.sectionentsize	8
	.align		4
        /*0000*/ 	.word	0x00000000
	.align		4
        /*0004*/ 	.word	0xffffffff
	.align		4
        /*0008*/ 	.word	0x00000000
	.align		4
        /*000c*/ 	.word	0xfffffffe
	.align		4
        /*0010*/ 	.word	0x00000000
	.align		4
        /*0014*/ 	.word	0xfffffffd
	.align		4
        /*0018*/ 	.word	0x00000000
	.align		4
        /*001c*/ 	.word	0xfffffffc


//--------------------- .text._Z12reverseArrayPii --------------------------
	.section	.text._Z12reverseArrayPii,"ax",@progbits
	.align	128
        .global         _Z12reverseArrayPii
        .type           _Z12reverseArrayPii,@function
        .size           _Z12reverseArrayPii,(.L_x_1 - _Z12reverseArrayPii)
        .other          _Z12reverseArrayPii,@"STO_CUDA_ENTRY STV_DEFAULT"
_Z12reverseArrayPii:
.text._Z12reverseArrayPii:
[----:B------:R-:W-:Y:S01]  /*0000*/  LDC R1, c[0x0][0x37c] ;  /* 0x0000df00ff017b82 */ /* 0x000fe20000000800 */
[----:B------:R-:W0:Y:S07]  /*0010*/  S2R R0, SR_TID.X ;  /* 0x0000000000007919 */ /* 0x000e2e0000002100 */
[----:B------:R-:W0:Y:S01]  /*0020*/  S2UR UR6, SR_CTAID.X ;  /* 0x00000000000679c3 */ /* 0x000e220000002500 */
[----:B------:R-:W1:Y:S07]  /*0030*/  LDCU.64 UR4, c[0x0][0x358] ;  /* 0x00006b00ff0477ac */ /* 0x000e6e0008000a00 */
[----:B------:R-:W0:Y:S08]  /*0040*/  LDC R5, c[0x0][0x360] ;  /* 0x0000d800ff057b82 */ /* 0x000e300000000800 */
[----:B------:R-:W2:Y:S01]  /*0050*/  LDC.64 R2, c[0x0][0x380] ;  /* 0x0000e000ff027b82 */ /* 0x000ea20000000a00 */
[----:B0-----:R-:W-:-:S04]  /*0060*/  IMAD R5, R5, UR6, R0 ;  /* 0x0000000605057c24 */ /* 0x001fc8000f8e0200 */
[----:B--2---:R-:W-:-:S05]  /*0070*/  IMAD.WIDE R2, R5, 0x4, R2 ;  /* 0x0000000405027825 */ /* 0x004fca00078e0202 */
[----:B-1----:R-:W-:Y:S01]  /*0080*/  STG.E desc[UR4][R2.64], R5 ;  /* 0x0000000502007986 */ /* 0x002fe2000c101904 */
[----:B------:R-:W-:Y:S05]  /*0090*/  EXIT ;  /* 0x000000000000794d */ /* 0x000fea0003800000 */
.L_x_0:
[----:B------:R-:W-:-:S00]  /*00a0*/  BRA `(.L_x_0) ;  /* 0xfffffffc00fc7947 */ /* 0x000fc0000383ffff */
[----:B------:R-:W-:-:S00]  /*00b0*/  NOP ;  /* 0x0000000000007918 */ /* 0x000fc00000000000 */
        /* <DEDUP_REMOVED lines=12> */
.L_x_1:


//--------------------- .nv.shared.reserved.0     --------------------------
	.section	.nv.shared.reserved.0,"aw",@nobits
	.weak		__nv_reservedSMEM_offset_0_alias
	.size		__nv_reservedSMEM_offset_0_alias, 0, 64
	.other		__nv_reservedSMEM_offset_0_alias,@"STO_CUDA_RESERVED_SHARED STV_DEFAULT"
__nv_reservedSMEM_offset_0_alias:
	.zero		0
	.zero		64


//--------------------- .nv.constant0._Z12reverseArrayPii --------------------------
	.section	.nv.constant0._Z12reverseArrayPii,"a",@progbits
	.sectionflags	@""
	.align	4
.nv.constant0._Z12reverseArrayPii:
	.zero		908


//--------------------- SYMBOLS --------------------------

	.type		.nv.reservedSmem.offset0,@object
	.size		.nv.reservedSmem.offset0,0x4
